//
// Generated by NVIDIA NVVM Compiler
//
// Compiler Build ID: CL-36424714
// Cuda compilation tools, release 13.0, V13.0.88
// Based on NVVM 20.0.0
//

.version 9.0
.target sm_100
.address_size 64

	// .globl	_Z12sumReductionPiS_i
.extern .shared .align 16 .b8 shared_data[];

.visible .entry _Z12sumReductionPiS_i(
	.param .u64 .ptr .align 1 _Z12sumReductionPiS_i_param_0,
	.param .u64 .ptr .align 1 _Z12sumReductionPiS_i_param_1,
	.param .u32 _Z12sumReductionPiS_i_param_2
)
{
	.reg .pred 	%p<23>;
	.reg .b32 	%r<83>;
	.reg .b64 	%rd<23>;

	ld.param.u64 	%rd3, [_Z12sumReductionPiS_i_param_0];
	ld.param.u64 	%rd2, [_Z12sumReductionPiS_i_param_1];
	ld.param.u32 	%r34, [_Z12sumReductionPiS_i_param_2];
	cvta.to.global.u64 	%rd1, %rd3;
	mov.u32 	%r1, %tid.x;
	mov.u32 	%r2, %ntid.x;
	mov.u32 	%r36, %nctaid.x;
	mul.lo.s32 	%r3, %r2, %r36;
	mov.u32 	%r4, %ctaid.x;
	mad.lo.s32 	%r73, %r4, %r2, %r1;
	setp.ge.u32 	%p1, %r73, %r34;
	mov.b32 	%r76, 0;
	@%p1 bra 	$L__BB0_17;
	mov.b32 	%r76, 0;
$L__BB0_2:
	mul.wide.u32 	%rd4, %r73, 4;
	add.s64 	%rd5, %rd1, %rd4;
	ld.global.u32 	%r38, [%rd5];
	add.s32 	%r76, %r38, %r76;
	add.s32 	%r9, %r73, %r3;
	setp.ge.u32 	%p2, %r9, %r34;
	@%p2 bra 	$L__BB0_4;
	mul.wide.u32 	%rd6, %r9, 4;
	add.s64 	%rd7, %rd1, %rd6;
	ld.global.u32 	%r39, [%rd7];
	add.s32 	%r76, %r39, %r76;
$L__BB0_4:
	add.s32 	%r12, %r9, %r3;
	setp.ge.u32 	%p3, %r12, %r34;
	@%p3 bra 	$L__BB0_6;
	mul.wide.u32 	%rd8, %r12, 4;
	add.s64 	%rd9, %rd1, %rd8;
	ld.global.u32 	%r40, [%rd9];
	add.s32 	%r76, %r40, %r76;
$L__BB0_6:
	add.s32 	%r15, %r12, %r3;
	setp.ge.u32 	%p4, %r15, %r34;
	@%p4 bra 	$L__BB0_8;
	mul.wide.u32 	%rd10, %r15, 4;
	add.s64 	%rd11, %rd1, %rd10;
	ld.global.u32 	%r41, [%rd11];
	add.s32 	%r76, %r41, %r76;
$L__BB0_8:
	add.s32 	%r18, %r15, %r3;
	setp.ge.u32 	%p5, %r18, %r34;
	@%p5 bra 	$L__BB0_10;
	mul.wide.u32 	%rd12, %r18, 4;
	add.s64 	%rd13, %rd1, %rd12;
	ld.global.u32 	%r42, [%rd13];
	add.s32 	%r76, %r42, %r76;
$L__BB0_10:
	add.s32 	%r21, %r18, %r3;
	setp.ge.u32 	%p6, %r21, %r34;
	@%p6 bra 	$L__BB0_12;
	mul.wide.u32 	%rd14, %r21, 4;
	add.s64 	%rd15, %rd1, %rd14;
	ld.global.u32 	%r43, [%rd15];
	add.s32 	%r76, %r43, %r76;
$L__BB0_12:
	add.s32 	%r24, %r21, %r3;
	setp.ge.u32 	%p7, %r24, %r34;
	@%p7 bra 	$L__BB0_14;
	mul.wide.u32 	%rd16, %r24, 4;
	add.s64 	%rd17, %rd1, %rd16;
	ld.global.u32 	%r44, [%rd17];
	add.s32 	%r76, %r44, %r76;
$L__BB0_14:
	add.s32 	%r27, %r24, %r3;
	setp.ge.u32 	%p8, %r27, %r34;
	@%p8 bra 	$L__BB0_16;
	mul.wide.u32 	%rd18, %r27, 4;
	add.s64 	%rd19, %rd1, %rd18;
	ld.global.u32 	%r45, [%rd19];
	add.s32 	%r76, %r45, %r76;
$L__BB0_16:
	add.s32 	%r73, %r27, %r3;
	setp.lt.u32 	%p9, %r73, %r34;
	@%p9 bra 	$L__BB0_2;
$L__BB0_17:
	shfl.sync.down.b32	%r46|%p10, %r76, 16, 31, -1;
	add.s32 	%r47, %r46, %r76;
	shfl.sync.down.b32	%r48|%p11, %r47, 8, 31, -1;
	add.s32 	%r49, %r48, %r47;
	shfl.sync.down.b32	%r50|%p12, %r49, 4, 31, -1;
	add.s32 	%r51, %r50, %r49;
	shfl.sync.down.b32	%r52|%p13, %r51, 2, 31, -1;
	add.s32 	%r53, %r52, %r51;
	shfl.sync.down.b32	%r54|%p14, %r53, 1, 31, -1;
	add.s32 	%r32, %r54, %r53;
	and.b32  	%r55, %r1, 31;
	setp.ne.s32 	%p15, %r55, 0;
	@%p15 bra 	$L__BB0_19;
	shr.u32 	%r56, %r1, 3;
	mov.u32 	%r57, shared_data;
	add.s32 	%r58, %r57, %r56;
	st.shared.u32 	[%r58], %r32;
$L__BB0_19:
	bar.sync 	0;
	shr.u32 	%r59, %r2, 5;
	setp.ge.u32 	%p16, %r1, %r59;
	@%p16 bra 	$L__BB0_22;
	shl.b32 	%r60, %r1, 2;
	mov.u32 	%r61, shared_data;
	add.s32 	%r62, %r61, %r60;
	ld.shared.u32 	%r63, [%r62];
	shfl.sync.down.b32	%r64|%p17, %r63, 16, 31, -1;
	add.s32 	%r65, %r64, %r63;
	shfl.sync.down.b32	%r66|%p18, %r65, 8, 31, -1;
	add.s32 	%r67, %r66, %r65;
	shfl.sync.down.b32	%r68|%p19, %r67, 4, 31, -1;
	add.s32 	%r69, %r68, %r67;
	shfl.sync.down.b32	%r70|%p20, %r69, 2, 31, -1;
	add.s32 	%r71, %r70, %r69;
	shfl.sync.down.b32	%r72|%p21, %r71, 1, 31, -1;
	add.s32 	%r33, %r72, %r71;
	setp.ne.s32 	%p22, %r1, 0;
	@%p22 bra 	$L__BB0_22;
	cvta.to.global.u64 	%rd20, %rd2;
	mul.wide.u32 	%rd21, %r4, 4;
	add.s64 	%rd22, %rd20, %rd21;
	st.global.u32 	[%rd22], %r33;
$L__BB0_22:
	ret;

}


// ===== COMPILED SASS (sm_100) =====

	.target	sm_100

	.elftype	@"ET_EXEC"


//--------------------- .note.nv.tkinfo           --------------------------
	.section	.note.nv.tkinfo,"",@"SHT_NOTE"
	.sectionflags	@"SHF_NOTE_NV_TKINFO"
	.tkinfo
        /*0018*/ 	.word	0x00000002
        /*0030*/ 	.string	""
        /*0030*/ 	.string	"ptxas"
        /*0030*/ 	.string	"Cuda compilation tools, release 13.0, V13.0.88"
        /*0030*/ 	.string	"Build cuda_13.0.r13.0/compiler.36424714_0"
        /*0030*/ 	.string	"-arch sm_100 -m 64 "



//--------------------- .note.nv.cuinfo           --------------------------
	.section	.note.nv.cuinfo,"",@"SHT_NOTE"
	.sectionflags	@"SHF_NOTE_NV_CUINFO"
        /*0018*/ 	.short	0x0002
        /*001a*/ 	.short	0x0064
        /*001c*/ 	.short	0x0082
	.zero		2


//--------------------- .nv.info                  --------------------------
	.section	.nv.info,"",@"SHT_CUDA_INFO"
	.align	4


	//----- nvinfo : EIATTR_REGCOUNT
	.align		4
        /*0000*/ 	.byte	0x04, 0x2f
        /*0002*/ 	.short	(.L_1 - .L_0)
	.align		4
.L_0:
        /*0004*/ 	.word	index@(_Z12sumReductionPiS_i)
        /*0008*/ 	.word	0x0000001c


	//----- nvinfo : EIATTR_FRAME_SIZE
	.align		4
.L_1:
        /*000c*/ 	.byte	0x04, 0x11
        /*000e*/ 	.short	(.L_3 - .L_2)
	.align		4
.L_2:
        /*0010*/ 	.word	index@(_Z12sumReductionPiS_i)
        /*0014*/ 	.word	0x00000000


	//----- nvinfo : EIATTR_MIN_STACK_SIZE
	.align		4
.L_3:
        /*0018*/ 	.byte	0x04, 0x12
        /*001a*/ 	.short	(.L_5 - .L_4)
	.align		4
.L_4:
        /*001c*/ 	.word	index@(_Z12sumReductionPiS_i)
        /*0020*/ 	.word	0x00000000
.L_5:


//--------------------- .nv.compat                --------------------------
	.section	.nv.compat,"",@"SHT_CUDA_COMPAT_INFO"
	.align	4
        /*0000*/ 	.byte	0x02, 0x09, 0x00, 0x00, 0x02, 0x02, 0x01, 0x00, 0x02, 0x05, 0x05, 0x00, 0x03, 0x07, 0x01, 0x01
        /*0010*/ 	.byte	0x02, 0x03, 0x00, 0x00, 0x02, 0x06, 0x01, 0x00, 0x04, 0x0b, 0x08, 0x00, 0x09, 0x00, 0x00, 0x00
        /*0020*/ 	.byte	0x00, 0x00, 0x00, 0x00


//--------------------- .nv.info._Z12sumReductionPiS_i --------------------------
	.section	.nv.info._Z12sumReductionPiS_i,"",@"SHT_CUDA_INFO"
	.sectionflags	@""
	.align	4


	//----- nvinfo : EIATTR_CUDA_API_VERSION
	.align		4
        /*0000*/ 	.byte	0x04, 0x37
        /*0002*/ 	.short	(.L_7 - .L_6)
.L_6:
        /*0004*/ 	.word	0x00000082


	//----- nvinfo : EIATTR_KPARAM_INFO
	.align		4
.L_7:
        /*0008*/ 	.byte	0x04, 0x17
        /*000a*/ 	.short	(.L_9 - .L_8)
.L_8:
        /*000c*/ 	.word	0x00000000
        /*0010*/ 	.short	0x0002
        /*0012*/ 	.short	0x0010
        /*0014*/ 	.byte	0x00, 0xf0, 0x11, 0x00


	//----- nvinfo : EIATTR_KPARAM_INFO
	.align		4
.L_9:
        /*0018*/ 	.byte	0x04, 0x17
        /*001a*/ 	.short	(.L_11 - .L_10)
.L_10:
        /*001c*/ 	.word	0x00000000
        /*0020*/ 	.short	0x0001
        /*0022*/ 	.short	0x0008
        /*0024*/ 	.byte	0x00, 0xf5, 0x21, 0x00


	//----- nvinfo : EIATTR_KPARAM_INFO
	.align		4
.L_11:
        /*0028*/ 	.byte	0x04, 0x17
        /*002a*/ 	.short	(.L_13 - .L_12)
.L_12:
        /*002c*/ 	.word	0x00000000
        /*0030*/ 	.short	0x0000
        /*0032*/ 	.short	0x0000
        /*0034*/ 	.byte	0x00, 0xf5, 0x21, 0x00


	//----- nvinfo : EIATTR_SPARSE_MMA_MASK
	.align		4
.L_13:
        /*0038*/ 	.byte	0x03, 0x50
        /*003a*/ 	.short	0x0000


	//----- nvinfo : EIATTR_MAXREG_COUNT
	.align		4
        /*003c*/ 	.byte	0x03, 0x1b
        /*003e*/ 	.short	0x00ff


	//----- nvinfo : EIATTR_NUM_BARRIERS
	.align		4
        /*0040*/ 	.byte	0x02, 0x4c
        /*0042*/ 	.byte	0x01
	.zero		1


	//----- nvinfo : EIATTR_MERCURY_ISA_VERSION
	.align		4
        /*0044*/ 	.byte	0x03, 0x5f
        /*0046*/ 	.short	0x0101


	//----- nvinfo : EIATTR_COOP_GROUP_MASK_REGIDS
	.align		4
        /*0048*/ 	.byte	0x04, 0x29
        /*004a*/ 	.short	(.L_15 - .L_14)


	//   ....[0]....
.L_14:
        /*004c*/ 	.word	0xffffffff


	//   ....[1]....
        /*0050*/ 	.word	0xffffffff


	//   ....[2]....
        /*0054*/ 	.word	0xffffffff


	//   ....[3]....
        /*0058*/ 	.word	0xffffffff


	//   ....[4]....
        /*005c*/ 	.word	0xffffffff


	//   ....[5]....
        /*0060*/ 	.word	0xffffffff


	//   ....[6]....
        /*0064*/ 	.word	0xffffffff


	//   ....[7]....
        /*0068*/ 	.word	0xffffffff


	//   ....[8]....
        /*006c*/ 	.word	0xffffffff


	//   ....[9]....
        /*0070*/ 	.word	0xffffffff


	//----- nvinfo : EIATTR_COOP_GROUP_INSTR_OFFSETS
	.align		4
.L_15:
        /*0074*/ 	.byte	0x04, 0x28
        /*0076*/ 	.short	(.L_17 - .L_16)


	//   ....[0]....
.L_16:
        /*0078*/ 	.word	0x000003a0


	//   ....[1]....
        /*007c*/ 	.word	0x00000410


	//   ....[2]....
        /*0080*/ 	.word	0x00000450


	//   ....[3]....
        /*0084*/ 	.word	0x00000470


	//   ....[4]....
        /*0088*/ 	.word	0x00000490


	//   ....[5]....
        /*008c*/ 	.word	0x00000540


	//   ....[6]....
        /*0090*/ 	.word	0x00000560


	//   ....[7]....
        /*0094*/ 	.word	0x00000580


	//   ....[8]....
        /*0098*/ 	.word	0x000005a0


	//   ....[9]....
        /*009c*/ 	.word	0x000005c0


	//----- nvinfo : EIATTR_VRC_CTA_INIT_COUNT
	.align		4
.L_17:
        /*00a0*/ 	.byte	0x02, 0x4a
	.zero		1
	.zero		1


	//----- nvinfo : EIATTR_EXIT_INSTR_OFFSETS
	.align		4
        /*00a4*/ 	.byte	0x04, 0x1c
        /*00a6*/ 	.short	(.L_19 - .L_18)


	//   ....[0]....
.L_18:
        /*00a8*/ 	.word	0x000004d0


	//   ....[1]....
        /*00ac*/ 	.word	0x000005d0


	//   ....[2]....
        /*00b0*/ 	.word	0x00000620


	//----- nvinfo : EIATTR_CRS_STACK_SIZE
	.align		4
.L_19:
        /*00b4*/ 	.byte	0x04, 0x1e
        /*00b6*/ 	.short	(.L_21 - .L_20)
.L_20:
        /*00b8*/ 	.word	0x00000000


	//----- nvinfo : EIATTR_CBANK_PARAM_SIZE
	.align		4
.L_21:
        /*00bc*/ 	.byte	0x03, 0x19
        /*00be*/ 	.short	0x0014


	//----- nvinfo : EIATTR_PARAM_CBANK
	.align		4
        /*00c0*/ 	.byte	0x04, 0x0a
        /*00c2*/ 	.short	(.L_23 - .L_22)
	.align		4
.L_22:
        /*00c4*/ 	.word	index@(.nv.constant0._Z12sumReductionPiS_i)
        /*00c8*/ 	.short	0x0380
        /*00ca*/ 	.short	0x0014


	//----- nvinfo : EIATTR_SW_WAR
	.align		4
.L_23:
        /*00cc*/ 	.byte	0x04, 0x36
        /*00ce*/ 	.short	(.L_25 - .L_24)
.L_24:
        /*00d0*/ 	.word	0x00000008
.L_25:


//--------------------- .nv.callgraph             --------------------------
	.section	.nv.callgraph,"",@"SHT_CUDA_CALLGRAPH"
	.align	4
	.sectionentsize	8
	.align		4
        /*0000*/ 	.word	0x00000000
	.align		4
        /*0004*/ 	.word	0xffffffff
	.align		4
        /*0008*/ 	.word	0x00000000
	.align		4
        /*000c*/ 	.word	0xfffffffe
	.align		4
        /*0010*/ 	.word	0x00000000
	.align		4
        /*0014*/ 	.word	0xfffffffd
	.align		4
        /*0018*/ 	.word	0x00000000
	.align		4
        /*001c*/ 	.word	0xfffffffc


//--------------------- .text._Z12sumReductionPiS_i --------------------------
	.section	.text._Z12sumReductionPiS_i,"ax",@progbits
	.align	128
        .global         _Z12sumReductionPiS_i
        .type           _Z12sumReductionPiS_i,@function
        .size           _Z12sumReductionPiS_i,(.L_x_4 - _Z12sumReductionPiS_i)
        .other          _Z12sumReductionPiS_i,@"STO_CUDA_ENTRY STV_DEFAULT"
_Z12sumReductionPiS_i:
.text._Z12sumReductionPiS_i:
[----:B------:R-:W-:Y:S01]  /*0000*/  LDC R1, c[0x0][0x37c] ;  /* 0x0000df00ff017b82 */ /* 0x000fe20000000800 */
[----:B------:R-:W0:Y:S01]  /*0010*/  S2R R5, SR_TID.X ;  /* 0x0000000000057919 */ /* 0x000e220000002100 */
[----:B------:R-:W0:Y:S06]  /*0020*/  LDCU UR5, c[0x0][0x360] ;  /* 0x00006c00ff0577ac */ /* 0x000e2c0008000800 */
[----:B------:R-:W1:Y:S01]  /*0030*/  LDC R6, c[0x0][0x370] ;  /* 0x0000dc00ff067b82 */ /* 0x000e620000000800 */
[----:B------:R-:W-:Y:S01]  /*0040*/  BSSY.RECONVERGENT B0, `(.L_x_0) ;  /* 0x0000035000007945 */ /* 0x000fe20003800200 */
[----:B------:R-:W0:Y:S01]  /*0050*/  S2R R0, SR_CTAID.X ;  /* 0x0000000000007919 */ /* 0x000e220000002500 */
[----:B------:R-:W2:Y:S01]  /*0060*/  LDCU UR4, c[0x0][0x390] ;  /* 0x00007200ff0477ac */ /* 0x000ea20008000800 */
[----:B------:R-:W-:Y:S01]  /*0070*/  IMAD.MOV.U32 R4, RZ, RZ, RZ ;  /* 0x000000ffff047224 */ /* 0x000fe200078e00ff */
[----:B------:R-:W3:Y:S01]  /*0080*/  LDCU.64 UR6, c[0x0][0x358] ;  /* 0x00006b00ff0677ac */ /* 0x000ee20008000a00 */
[----:B------:R-:W4:Y:S01]  /*0090*/  LDCU UR8, c[0x0][0x390] ;  /* 0x00007200ff0877ac */ /* 0x000f220008000800 */
[----:B0-----:R-:W-:-:S05]  /*00a0*/  IMAD R7, R0, UR5, R5 ;  /* 0x0000000500077c24 */ /* 0x001fca000f8e0205 */
[----:B--2---:R-:W-:-:S13]  /*00b0*/  ISETP.GE.U32.AND P0, PT, R7, UR4, PT ;  /* 0x0000000407007c0c */ /* 0x004fda000bf06070 */
[----:B-1-34-:R-:W-:Y:S05]  /*00c0*/  @P0 BRA `(.L_x_1) ;  /* 0x0000000000b00947 */ /* 0x01afea0003800000 */
[----:B------:R-:W0:Y:S01]  /*00d0*/  LDC.64 R2, c[0x0][0x380] ;  /* 0x0000e000ff027b82 */ /* 0x000e220000000a00 */
[----:B------:R-:W-:Y:S02]  /*00e0*/  IMAD R6, R6, UR5, RZ ;  /* 0x0000000506067c24 */ /* 0x000fe4000f8e02ff */
[----:B------:R-:W-:-:S07]  /*00f0*/  IMAD.MOV.U32 R4, RZ, RZ, RZ ;  /* 0x000000ffff047224 */ /* 0x000fce00078e00ff */
.L_x_2:
[----:B------:R-:W-:Y:S01]  /*0100*/  IADD3 R11, PT, PT, R6, R7, RZ ;  /* 0x00000007060b7210 */ /* 0x000fe20007ffe0ff */
[----:B0-----:R-:W-:-:S03]  /*0110*/  IMAD.WIDE.U32 R8, R7, 0x4, R2 ;  /* 0x0000000407087825 */ /* 0x001fc600078e0002 */
[----:B------:R-:W-:Y:S01]  /*0120*/  ISETP.GE.U32.AND P2, PT, R11, UR8, PT ;  /* 0x000000080b007c0c */ /* 0x000fe2000bf46070 */
[C---:B------:R-:W-:Y:S01]  /*0130*/  IMAD.IADD R17, R6.reuse, 0x1, R11 ;  /* 0x0000000106117824 */ /* 0x040fe200078e020b */
[----:B------:R0:W2:Y:S03]  /*0140*/  LDG.E R7, desc[UR6][R8.64] ;  /* 0x0000000608077981 */ /* 0x0000a6000c1e1900 */
[----:B------:R-:W-:Y:S01]  /*0150*/  IMAD.IADD R19, R6, 0x1, R17 ;  /* 0x0000000106137824 */ /* 0x000fe200078e0211 */
[----:B------:R-:W-:-:S04]  /*0160*/  ISETP.GE.U32.AND P3, PT, R17, UR8, PT ;  /* 0x0000000811007c0c */ /* 0x000fc8000bf66070 */
[----:B------:R-:W-:Y:S02]  /*0170*/  IADD3 R21, PT, PT, R6, R19, RZ ;  /* 0x0000001306157210 */ /* 0x000fe40007ffe0ff */
[----:B------:R-:W-:Y:S01]  /*0180*/  ISETP.GE.U32.AND P4, PT, R19, UR8, PT ;  /* 0x0000000813007c0c */ /* 0x000fe2000bf86070 */
[----:B------:R-:W-:Y:S01]  /*0190*/  @!P2 IMAD.WIDE.U32 R10, R11, 0x4, R2 ;  /* 0x000000040b0aa825 */ /* 0x000fe200078e0002 */
[----:B------:R-:W-:-:S03]  /*01a0*/  ISETP.GE.U32.AND P5, PT, R21, UR8, PT ;  /* 0x0000000815007c0c */ /* 0x000fc6000bfa6070 */
[----:B------:R-:W-:Y:S01]  /*01b0*/  IMAD.IADD R23, R6, 0x1, R21 ;  /* 0x0000000106177824 */ /* 0x000fe200078e0215 */
[----:B------:R1:W3:Y:S01]  /*01c0*/  @!P2 LDG.E R13, desc[UR6][R10.64] ;  /* 0x000000060a0da981 */ /* 0x0002e2000c1e1900 */
[----:B------:R-:W-:-:S03]  /*01d0*/  @!P3 IMAD.WIDE.U32 R16, R17, 0x4, R2 ;  /* 0x000000041110b825 */ /* 0x000fc600078e0002 */
[C---:B------:R-:W-:Y:S02]  /*01e0*/  IADD3 R25, PT, PT, R6.reuse, R23, RZ ;  /* 0x0000001706197210 */ /* 0x040fe40007ffe0ff */
[----:B------:R-:W-:Y:S01]  /*01f0*/  ISETP.GE.U32.AND P6, PT, R23, UR8, PT ;  /* 0x0000000817007c0c */ /* 0x000fe2000bfc6070 */
[----:B------:R-:W-:Y:S01]  /*0200*/  @!P4 IMAD.WIDE.U32 R18, R19, 0x4, R2 ;  /* 0x000000041312c825 */ /* 0x000fe200078e0002 */
[----:B------:R-:W-:Y:S01]  /*0210*/  ISETP.GE.U32.AND P1, PT, R25, UR8, PT ;  /* 0x0000000819007c0c */ /* 0x000fe2000bf26070 */
[----:B------:R-:W4:Y:S02]  /*0220*/  @!P3 LDG.E R17, desc[UR6][R16.64] ;  /* 0x000000061011b981 */ /* 0x000f24000c1e1900 */
[----:B------:R-:W-:Y:S02]  /*0230*/  IMAD.IADD R15, R6, 0x1, R25 ;  /* 0x00000001060f7824 */ /* 0x000fe400078e0219 */
[----:B------:R-:W-:Y:S01]  /*0240*/  @!P5 IMAD.WIDE.U32 R20, R21, 0x4, R2 ;  /* 0x000000041514d825 */ /* 0x000fe200078e0002 */
[----:B------:R-:W5:Y:S02]  /*0250*/  @!P4 LDG.E R19, desc[UR6][R18.64] ;  /* 0x000000061213c981 */ /* 0x000f64000c1e1900 */
[----:B------:R-:W-:-:S03]  /*0260*/  ISETP.GE.U32.AND P0, PT, R15, UR8, PT ;  /* 0x000000080f007c0c */ /* 0x000fc6000bf06070 */
[--C-:B------:R-:W-:Y:S01]  /*0270*/  @!P6 IMAD.WIDE.U32 R22, R23, 0x4, R2.reuse ;  /* 0x000000041716e825 */ /* 0x100fe200078e0002 */
[----:B------:R-:W5:Y:S03]  /*0280*/  @!P5 LDG.E R21, desc[UR6][R20.64] ;  /* 0x000000061415d981 */ /* 0x000f66000c1e1900 */
[--C-:B0-----:R-:W-:Y:S02]  /*0290*/  @!P1 IMAD.WIDE.U32 R8, R25, 0x4, R2.reuse ;  /* 0x0000000419089825 */ /* 0x101fe400078e0002 */
[----:B------:R-:W5:Y:S04]  /*02a0*/  @!P6 LDG.E R23, desc[UR6][R22.64] ;  /* 0x000000061617e981 */ /* 0x000f68000c1e1900 */
[----:B-1----:R-:W-:Y:S01]  /*02b0*/  @!P0 IMAD.WIDE.U32 R10, R15, 0x4, R2 ;  /* 0x000000040f0a8825 */ /* 0x002fe200078e0002 */
[----:B------:R-:W5:Y:S05]  /*02c0*/  @!P1 LDG.E R9, desc[UR6][R8.64] ;  /* 0x0000000608099981 */ /* 0x000f6a000c1e1900 */
[----:B------:R-:W5:Y:S01]  /*02d0*/  @!P0 LDG.E R11, desc[UR6][R10.64] ;  /* 0x000000060a0b8981 */ /* 0x000f62000c1e1900 */
[----:B--2---:R-:W-:Y:S01]  /*02e0*/  IADD3 R4, PT, PT, R7, R4, RZ ;  /* 0x0000000407047210 */ /* 0x004fe20007ffe0ff */
[----:B------:R-:W-:-:S04]  /*02f0*/  IMAD.IADD R7, R6, 0x1, R15 ;  /* 0x0000000106077824 */ /* 0x000fc800078e020f */
[----:B---3--:R-:W-:-:S05]  /*0300*/  @!P2 IMAD.IADD R4, R4, 0x1, R13 ;  /* 0x000000010404a824 */ /* 0x008fca00078e020d */
[----:B----4-:R-:W-:-:S05]  /*0310*/  @!P3 IADD3 R4, PT, PT, R4, R17, RZ ;  /* 0x000000110404b210 */ /* 0x010fca0007ffe0ff */
[----:B-----5:R-:W-:Y:S01]  /*0320*/  @!P4 IMAD.IADD R4, R4, 0x1, R19 ;  /* 0x000000010404c824 */ /* 0x020fe200078e0213 */
[----:B------:R-:W-:-:S04]  /*0330*/  ISETP.GE.U32.AND P2, PT, R7, UR8, PT ;  /* 0x0000000807007c0c */ /* 0x000fc8000bf46070 */
[----:B------:R-:W-:-:S04]  /*0340*/  @!P5 IADD3 R4, PT, PT, R4, R21, RZ ;  /* 0x000000150404d210 */ /* 0x000fc80007ffe0ff */
[----:B------:R-:W-:-:S05]  /*0350*/  @!P6 IADD3 R4, PT, PT, R4, R23, RZ ;  /* 0x000000170404e210 */ /* 0x000fca0007ffe0ff */
[----:B------:R-:W-:-:S05]  /*0360*/  @!P1 IMAD.IADD R4, R4, 0x1, R9 ;  /* 0x0000000104049824 */ /* 0x000fca00078e0209 */
[----:B------:R-:W-:Y:S01]  /*0370*/  @!P0 IADD3 R4, PT, PT, R4, R11, RZ ;  /* 0x0000000b04048210 */ /* 0x000fe20007ffe0ff */
[----:B------:R-:W-:Y:S06]  /*0380*/  @!P2 BRA `(.L_x_2) ;  /* 0xfffffffc005ca947 */ /* 0x000fec000383ffff */
.L_x_1:
[----:B------:R-:W-:Y:S05]  /*0390*/  BSYNC.RECONVERGENT B0 ;  /* 0x0000000000007941 */ /* 0x000fea0003800200 */
.L_x_0:
[----:B------:R-:W0:Y:S01]  /*03a0*/  SHFL.DOWN PT, R3, R4, 0x10, 0x1f ;  /* 0x0a001f0004037f89 */ /* 0x000e2200000e0000 */
[----:B------:R-:W-:Y:S01]  /*03b0*/  LOP3.LUT P0, RZ, R5, 0x1f, RZ, 0xc0, !PT ;  /* 0x0000001f05ff7812 */ /* 0x000fe2000780c0ff */
[----:B------:R-:W-:-:S06]  /*03c0*/  USHF.R.U32.HI UR4, URZ, 0x5, UR5 ;  /* 0x00000005ff047899 */ /* 0x000fcc0008011605 */
[----:B------:R-:W-:-:S06]  /*03d0*/  ISETP.GE.U32.AND P1, PT, R5, UR4, PT ;  /* 0x0000000405007c0c */ /* 0x000fcc000bf26070 */
[----:B------:R-:W1:Y:S01]  /*03e0*/  @!P0 S2R R11, SR_CgaCtaId ;  /* 0x00000000000b8919 */ /* 0x000e620000008800 */
[----:B0-----:R-:W-:Y:S01]  /*03f0*/  IMAD.IADD R3, R3, 0x1, R4 ;  /* 0x0000000103037824 */ /* 0x001fe200078e0204 */
[----:B------:R-:W-:-:S04]  /*0400*/  @!P0 MOV R4, 0x400 ;  /* 0x0000040000048802 */ /* 0x000fc80000000f00 */
[----:B------:R-:W0:Y:S01]  /*0410*/  SHFL.DOWN PT, R2, R3, 0x8, 0x1f ;  /* 0x09001f0003027f89 */ /* 0x000e2200000e0000 */
[----:B-1----:R-:W-:-:S04]  /*0420*/  @!P0 LEA R4, R11, R4, 0x18 ;  /* 0x000000040b048211 */ /* 0x002fc800078ec0ff */
[----:B------:R-:W-:Y:S02]  /*0430*/  @!P0 LEA.HI R4, R5, R4, RZ, 0x1d ;  /* 0x0000000405048211 */ /* 0x000fe400078fe8ff */
[----:B0-----:R-:W-:-:S05]  /*0440*/  IADD3 R2, PT, PT, R3, R2, RZ ;  /* 0x0000000203027210 */ /* 0x001fca0007ffe0ff */
[----:B------:R-:W0:Y:S02]  /*0450*/  SHFL.DOWN PT, R7, R2, 0x4, 0x1f ;  /* 0x08801f0002077f89 */ /* 0x000e2400000e0000 */
[----:B0-----:R-:W-:-:S05]  /*0460*/  IMAD.IADD R7, R2, 0x1, R7 ;  /* 0x0000000102077824 */ /* 0x001fca00078e0207 */
[----:B------:R-:W0:Y:S02]  /*0470*/  SHFL.DOWN PT, R6, R7, 0x2, 0x1f ;  /* 0x08401f0007067f89 */ /* 0x000e2400000e0000 */
[----:B0-----:R-:W-:-:S05]  /*0480*/  IADD3 R6, PT, PT, R7, R6, RZ ;  /* 0x0000000607067210 */ /* 0x001fca0007ffe0ff */
[----:B------:R-:W0:Y:S02]  /*0490*/  SHFL.DOWN PT, R9, R6, 0x1, 0x1f ;  /* 0x08201f0006097f89 */ /* 0x000e2400000e0000 */
[----:B0-----:R-:W-:-:S05]  /*04a0*/  IMAD.IADD R9, R6, 0x1, R9 ;  /* 0x0000000106097824 */ /* 0x001fca00078e0209 */
[----:B------:R0:W-:Y:S01]  /*04b0*/  @!P0 STS [R4], R9 ;  /* 0x0000000904008388 */ /* 0x0001e20000000800 */
[----:B------:R-:W-:Y:S06]  /*04c0*/  BAR.SYNC.DEFER_BLOCKING 0x0 ;  /* 0x0000000000007b1d */ /* 0x000fec0000010000 */
[----:B------:R-:W-:Y:S05]  /*04d0*/  @P1 EXIT ;  /* 0x000000000000194d */ /* 0x000fea0003800000 */
[----:B------:R-:W1:Y:S01]  /*04e0*/  S2UR UR5, SR_CgaCtaId ;  /* 0x00000000000579c3 */ /* 0x000e620000008800 */
[----:B------:R-:W-:Y:S01]  /*04f0*/  UMOV UR4, 0x400 ;  /* 0x0000040000047882 */ /* 0x000fe20000000000 */
[----:B------:R-:W-:Y:S01]  /*0500*/  ISETP.NE.AND P0, PT, R5, RZ, PT ;  /* 0x000000ff0500720c */ /* 0x000fe20003f05270 */
[----:B-1----:R-:W-:-:S06]  /*0510*/  ULEA UR4, UR5, UR4, 0x18 ;  /* 0x0000000405047291 */ /* 0x002fcc000f8ec0ff */
[----:B------:R-:W-:-:S06]  /*0520*/  LEA R2, R5, UR4, 0x2 ;  /* 0x0000000405027c11 */ /* 0x000fcc000f8e10ff */
[----:B------:R-:W1:Y:S04]  /*0530*/  LDS R2, [R2] ;  /* 0x0000000002027984 */ /* 0x000e680000000800 */
[----:B-1----:R-:W1:Y:S02]  /*0540*/  SHFL.DOWN PT, R3, R2, 0x10, 0x1f ;  /* 0x0a001f0002037f89 */ /* 0x002e6400000e0000 */
[----:B-1----:R-:W-:-:S05]  /*0550*/  IADD3 R3, PT, PT, R2, R3, RZ ;  /* 0x0000000302037210 */ /* 0x002fca0007ffe0ff */
[----:B0-----:R-:W0:Y:S02]  /*0560*/  SHFL.DOWN PT, R4, R3, 0x8, 0x1f ;  /* 0x09001f0003047f89 */ /* 0x001e2400000e0000 */
[----:B0-----:R-:W-:-:S05]  /*0570*/  IMAD.IADD R4, R3, 0x1, R4 ;  /* 0x0000000103047824 */ /* 0x001fca00078e0204 */
[----:B------:R-:W0:Y:S02]  /*0580*/  SHFL.DOWN PT, R7, R4, 0x4, 0x1f ;  /* 0x08801f0004077f89 */ /* 0x000e2400000e0000 */
[----:B0-----:R-:W-:-:S05]  /*0590*/  IADD3 R7, PT, PT, R4, R7, RZ ;  /* 0x0000000704077210 */ /* 0x001fca0007ffe0ff */
[----:B------:R-:W0:Y:S02]  /*05a0*/  SHFL.DOWN PT, R6, R7, 0x2, 0x1f ;  /* 0x08401f0007067f89 */ /* 0x000e2400000e0000 */
[----:B0-----:R-:W-:-:S05]  /*05b0*/  IMAD.IADD R6, R7, 0x1, R6 ;  /* 0x0000000107067824 */ /* 0x001fca00078e0206 */
[----:B------:R0:W1:Y:S01]  /*05c0*/  SHFL.DOWN PT, R5, R6, 0x1, 0x1f ;  /* 0x08201f0006057f89 */ /* 0x00006200000e0000 */
[----:B------:R-:W-:Y:S05]  /*05d0*/  @P0 EXIT ;  /* 0x000000000000094d */ /* 0x000fea0003800000 */
[----:B------:R-:W2:Y:S01]  /*05e0*/  LDC.64 R2, c[0x0][0x388] ;  /* 0x0000e200ff027b82 */ /* 0x000ea20000000a00 */
[----:B-1----:R-:W-:Y:S01]  /*05f0*/  IADD3 R5, PT, PT, R6, R5, RZ ;  /* 0x0000000506057210 */ /* 0x002fe20007ffe0ff */
[----:B--2---:R-:W-:-:S05]  /*0600*/  IMAD.WIDE.U32 R2, R0, 0x4, R2 ;  /* 0x0000000400027825 */ /* 0x004fca00078e0002 */
[----:B------:R-:W-:Y:S01]  /*0610*/  STG.E desc[UR6][R2.64], R5 ;  /* 0x0000000502007986 */ /* 0x000fe2000c101906 */
[----:B------:R-:W-:Y:S05]  /*0620*/  EXIT ;  /* 0x000000000000794d */ /* 0x000fea0003800000 */
.L_x_3:
[----:B------:R-:W-:-:S00]  /*0630*/  BRA `(.L_x_3) ;  /* 0xfffffffc00fc7947 */ /* 0x000fc0000383ffff */
[----:B------:R-:W-:-:S00]  /*0640*/  NOP ;  /* 0x0000000000007918 */ /* 0x000fc00000000000 */
        /* <DEDUP_REMOVED lines=11> */
.L_x_4:


//--------------------- .nv.shared._Z12sumReductionPiS_i --------------------------
	.section	.nv.shared._Z12sumReductionPiS_i,"aw",@nobits
	.sectionflags	@""
	.align	16
	.zero		1024


//--------------------- .nv.shared.reserved.0     --------------------------
	.section	.nv.shared.reserved.0,"aw",@nobits
	.weak		__nv_reservedSMEM_offset_0_alias
	.size		__nv_reservedSMEM_offset_0_alias, 0, 64
	.other		__nv_reservedSMEM_offset_0_alias,@"STO_CUDA_RESERVED_SHARED STV_DEFAULT"
__nv_reservedSMEM_offset_0_alias:
	.zero		0
	.zero		64


//--------------------- .nv.constant0._Z12sumReductionPiS_i --------------------------
	.section	.nv.constant0._Z12sumReductionPiS_i,"a",@progbits
	.sectionflags	@""
	.align	4
.nv.constant0._Z12sumReductionPiS_i:
	.zero		916


//--------------------- SYMBOLS --------------------------

	.type		.nv.reservedSmem.offset0,@object
	.size		.nv.reservedSmem.offset0,0x4
	.type		.nv.reservedSmem.cap,@object
	.size		.nv.reservedSmem.cap,0x4
